	.headerflags	@"EF_CUDA_TEXMODE_UNIFIED EF_CUDA_64BIT_ADDRESS EF_CUDA_ACCELERATORS EF_CUDA_SM90 EF_CUDA_VIRTUAL_SM(EF_CUDA_SM90)"
	.elftype	@"ET_EXEC"


//--------------------- .nv.info                  --------------------------
	.section	.nv.info,"",@"SHT_CUDA_INFO"
	.align	4


	//----- nvinfo : EIATTR_REGCOUNT
	.align		4
        /*0000*/ 	.byte	0x04, 0x2f
        /*0002*/ 	.short	(.L_1 - .L_0)
	.align		4
.L_0:
        /*0004*/ 	.word	index@(triton_poi_fused_cat_0)
        /*0008*/ 	.word	0x0000000e


	//----- nvinfo : EIATTR_MIN_STACK_SIZE
	.align		4
.L_1:
        /*000c*/ 	.byte	0x04, 0x12
        /*000e*/ 	.short	(.L_3 - .L_2)
	.align		4
.L_2:
        /*0010*/ 	.word	index@(triton_poi_fused_cat_0)
        /*0014*/ 	.word	0x00000000


	//----- nvinfo : EIATTR_FRAME_SIZE
	.align		4
.L_3:
        /*0018*/ 	.byte	0x04, 0x11
        /*001a*/ 	.short	(.L_5 - .L_4)
	.align		4
.L_4:
        /*001c*/ 	.word	index@(triton_poi_fused_cat_0)
        /*0020*/ 	.word	0x00000000


	//----- nvinfo : EIATTR_MIN_STACK_SIZE
	.align		4
.L_5:
        /*0024*/ 	.byte	0x04, 0x12
        /*0026*/ 	.short	(.L_7 - .L_6)
	.align		4
.L_6:
        /*0028*/ 	.word	index@(triton_poi_fused_cat_0)
        /*002c*/ 	.word	0x00000000
.L_7:


//--------------------- .nv.info.triton_poi_fused_cat_0 --------------------------
	.section	.nv.info.triton_poi_fused_cat_0,"",@"SHT_CUDA_INFO"
	.sectionflags	@""
	.align	4


	//----- nvinfo : EIATTR_CUDA_API_VERSION
	.align		4
        /*0000*/ 	.byte	0x04, 0x37
        /*0002*/ 	.short	(.L_9 - .L_8)
.L_8:
        /*0004*/ 	.word	0x0000007c


	//----- nvinfo : EIATTR_KPARAM_INFO
	.align		4
.L_9:
        /*0008*/ 	.byte	0x04, 0x17
        /*000a*/ 	.short	(.L_11 - .L_10)
.L_10:
        /*000c*/ 	.word	0x00000000
        /*0010*/ 	.short	0x0003
        /*0012*/ 	.short	0x0018
        /*0014*/ 	.byte	0x00, 0xf0, 0x11, 0x00


	//----- nvinfo : EIATTR_KPARAM_INFO
	.align		4
.L_11:
        /*0018*/ 	.byte	0x04, 0x17
        /*001a*/ 	.short	(.L_13 - .L_12)
.L_12:
        /*001c*/ 	.word	0x00000000
        /*0020*/ 	.short	0x0002
        /*0022*/ 	.short	0x0010
        /*0024*/ 	.byte	0x00, 0xf4, 0x21, 0x00


	//----- nvinfo : EIATTR_KPARAM_INFO
	.align		4
.L_13:
        /*0028*/ 	.byte	0x04, 0x17
        /*002a*/ 	.short	(.L_15 - .L_14)
.L_14:
        /*002c*/ 	.word	0x00000000
        /*0030*/ 	.short	0x0001
        /*0032*/ 	.short	0x0008
        /*0034*/ 	.byte	0x00, 0xf4, 0x21, 0x00


	//----- nvinfo : EIATTR_KPARAM_INFO
	.align		4
.L_15:
        /*0038*/ 	.byte	0x04, 0x17
        /*003a*/ 	.short	(.L_17 - .L_16)
.L_16:
        /*003c*/ 	.word	0x00000000
        /*0040*/ 	.short	0x0000
        /*0042*/ 	.short	0x0000
        /*0044*/ 	.byte	0x00, 0xf4, 0x21, 0x00


	//----- nvinfo : EIATTR_SPARSE_MMA_MASK
	.align		4
.L_17:
        /*0048*/ 	.byte	0x03, 0x50
        /*004a*/ 	.short	0x0000


	//----- nvinfo : EIATTR_MAXREG_COUNT
	.align		4
        /*004c*/ 	.byte	0x03, 0x1b
        /*004e*/ 	.short	0x00ff


	//----- nvinfo : EIATTR_EXIT_INSTR_OFFSETS
	.align		4
        /*0050*/ 	.byte	0x04, 0x1c
        /*0052*/ 	.short	(.L_19 - .L_18)


	//   ....[0]....
.L_18:
        /*0054*/ 	.word	0x000001c0


	//   ....[1]....
        /*0058*/ 	.word	0x000001e0


	//----- nvinfo : EIATTR_REQNTID
	.align		4
.L_19:
        /*005c*/ 	.byte	0x04, 0x10
        /*005e*/ 	.short	(.L_21 - .L_20)
.L_20:
        /*0060*/ 	.word	0x00000080
        /*0064*/ 	.word	0x00000001
        /*0068*/ 	.word	0x00000001


	//----- nvinfo : EIATTR_CBANK_PARAM_SIZE
	.align		4
.L_21:
        /*006c*/ 	.byte	0x03, 0x19
        /*006e*/ 	.short	0x001c


	//----- nvinfo : EIATTR_PARAM_CBANK
	.align		4
        /*0070*/ 	.byte	0x04, 0x0a
        /*0072*/ 	.short	(.L_23 - .L_22)
	.align		4
.L_22:
        /*0074*/ 	.word	index@(.nv.constant0.triton_poi_fused_cat_0)
        /*0078*/ 	.short	0x0210
        /*007a*/ 	.short	0x001c


	//----- nvinfo : EIATTR_SW_WAR
	.align		4
.L_23:
        /*007c*/ 	.byte	0x04, 0x36
        /*007e*/ 	.short	(.L_25 - .L_24)
.L_24:
        /*0080*/ 	.word	0x00000008
.L_25:


//--------------------- .nv.callgraph             --------------------------
	.section	.nv.callgraph,"",@"SHT_CUDA_CALLGRAPH"
	.align	4
	.sectionentsize	8
	.align		4
        /*0000*/ 	.word	0x00000000
	.align		4
        /*0004*/ 	.word	0xffffffff
	.align		4
        /*0008*/ 	.word	0x00000000
	.align		4
        /*000c*/ 	.word	0xfffffffe
	.align		4
        /*0010*/ 	.word	0x00000000
	.align		4
        /*0014*/ 	.word	0xfffffffd
	.align		4
        /*0018*/ 	.word	0x00000000
	.align		4
        /*001c*/ 	.word	0xfffffffc


//--------------------- .text.triton_poi_fused_cat_0 --------------------------
	.section	.text.triton_poi_fused_cat_0,"ax",@progbits
	.align	128
        .global         triton_poi_fused_cat_0
        .type           triton_poi_fused_cat_0,@function
        .size           triton_poi_fused_cat_0,(.L_x_1 - triton_poi_fused_cat_0)
        .other          triton_poi_fused_cat_0,@"STO_CUDA_ENTRY STV_DEFAULT"
triton_poi_fused_cat_0:
.text.triton_poi_fused_cat_0:
[----:B------:R-:W0:Y:S02]  /*0000*/  LDC R1, c[0x0][0x28] ;  /* 0x00000a00ff017b82 */ /* 0x000e240000000800 */
[----:B------:R-:W1:Y:S01]  /*0010*/  S2R R0, SR_TID.X ;  /* 0x0000000000007919 */ /* 0x000e620000002100 */
[----:B------:R-:W2:Y:S01]  /*0020*/  LDC.64 R2, c[0x0][0x210] ;  /* 0x00008400ff027b82 */ /* 0x000ea20000000a00 */
[----:B------:R-:W-:Y:S01]  /*0030*/  IMAD.MOV.U32 R8, RZ, RZ, RZ ;  /* 0x000000ffff087224 */ /* 0x000fe200078e00ff */
[----:B------:R-:W-:Y:S01]  /*0040*/  ULDC.64 UR4, c[0x0][0x208] ;  /* 0x0000820000047ab9 */ /* 0x000fe20000000a00 */
[----:B------:R-:W3:Y:S05]  /*0050*/  S2R R9, SR_CTAID.X ;  /* 0x0000000000097919 */ /* 0x000eea0000002500 */
[----:B------:R-:W4:Y:S01]  /*0060*/  LDC.64 R4, c[0x0][0x218] ;  /* 0x00008600ff047b82 */ /* 0x000f220000000a00 */
[----:B-1----:R-:W-:-:S05]  /*0070*/  LOP3.LUT R0, R0, 0x7f, RZ, 0xc0, !PT ;  /* 0x0000007f00007812 */ /* 0x002fca00078ec0ff */
[----:B---3--:R-:W-:-:S05]  /*0080*/  IMAD R9, R9, 0x80, R0 ;  /* 0x0000008009097824 */ /* 0x008fca00078e0200 */
[----:B------:R-:W-:Y:S02]  /*0090*/  SHF.R.S32.HI R0, RZ, 0x1f, R9 ;  /* 0x0000001fff007819 */ /* 0x000fe40000011409 */
[----:B------:R-:W-:Y:S02]  /*00a0*/  ISETP.GE.AND P2, PT, R9, 0x80, PT ;  /* 0x000000800900780c */ /* 0x000fe40003f46270 */
[----:B------:R-:W-:-:S04]  /*00b0*/  LEA.HI R0, R0, R9, RZ, 0x3 ;  /* 0x0000000900007211 */ /* 0x000fc800078f18ff */
[----:B------:R-:W-:Y:S02]  /*00c0*/  LOP3.LUT R6, R0, 0xfffffff8, RZ, 0xc0, !PT ;  /* 0xfffffff800067812 */ /* 0x000fe400078ec0ff */
[----:B------:R-:W-:-:S03]  /*00d0*/  SHF.R.S32.HI R0, RZ, 0x3, R0 ;  /* 0x00000003ff007819 */ /* 0x000fc60000011400 */
[----:B------:R-:W-:-:S04]  /*00e0*/  IMAD.IADD R7, R9, 0x1, -R6 ;  /* 0x0000000109077824 */ /* 0x000fc800078e0a06 */
[----:B------:R-:W-:Y:S01]  /*00f0*/  IMAD R11, R0, 0x4, R7 ;  /* 0x00000004000b7824 */ /* 0x000fe200078e0207 */
[C---:B------:R-:W-:Y:S01]  /*0100*/  ISETP.GE.AND P3, PT, R7.reuse, 0x4, PT ;  /* 0x000000040700780c */ /* 0x040fe20003f66270 */
[----:B------:R-:W-:Y:S01]  /*0110*/  IMAD.MOV.U32 R0, RZ, RZ, RZ ;  /* 0x000000ffff007224 */ /* 0x000fe200078e00ff */
[----:B------:R-:W-:Y:S01]  /*0120*/  ISETP.GT.AND P1, PT, R7, 0x3, !P2 ;  /* 0x000000030700780c */ /* 0x000fe20005724270 */
[----:B--2---:R-:W-:Y:S01]  /*0130*/  IMAD.WIDE R2, R11, 0x4, R2 ;  /* 0x000000040b027825 */ /* 0x004fe200078e0202 */
[----:B------:R-:W-:Y:S01]  /*0140*/  ISETP.LT.AND P0, PT, R9, 0x80, !P3 ;  /* 0x000000800900780c */ /* 0x000fe20005f01270 */
[----:B------:R-:W1:Y:S02]  /*0150*/  LDC.64 R6, c[0x0][0x220] ;  /* 0x00008800ff067b82 */ /* 0x000e640000000a00 */
[----:B----4-:R-:W-:-:S08]  /*0160*/  IMAD.WIDE R4, R11, 0x4, R4 ;  /* 0x000000040b047825 */ /* 0x010fd000078e0204 */
[----:B------:R-:W2:Y:S04]  /*0170*/  @P1 LDG.E.EL R8, desc[UR4][R4.64+-0x10] ;  /* 0xfffff00404081981 */ /* 0x000ea8000c2e1900 */
[----:B------:R-:W3:Y:S01]  /*0180*/  @P0 LDG.E.EL R0, desc[UR4][R2.64] ;  /* 0x0000000402000981 */ /* 0x000ee2000c2e1900 */
[----:B-1----:R-:W-:Y:S01]  /*0190*/  IMAD.WIDE R6, R9, 0x4, R6 ;  /* 0x0000000409067825 */ /* 0x002fe200078e0206 */
[----:B---3--:R-:W-:Y:S02]  /*01a0*/  SEL R11, R0, RZ, P0 ;  /* 0x000000ff000b7207 */ /* 0x008fe40000000000 */
[----:B--2---:R-:W-:Y:S01]  /*01b0*/  @P3 SEL R11, R8, RZ, P1 ;  /* 0x000000ff080b3207 */ /* 0x004fe20000800000 */
[----:B------:R-:W-:Y:S06]  /*01c0*/  @P2 EXIT ;  /* 0x000000000000294d */ /* 0x000fec0003800000 */
[----:B------:R-:W-:Y:S01]  /*01d0*/  STG.E desc[UR4][R6.64], R11 ;  /* 0x0000000b06007986 */ /* 0x000fe2000c101904 */
[----:B------:R-:W-:Y:S05]  /*01e0*/  EXIT ;  /* 0x000000000000794d */ /* 0x000fea0003800000 */
.L_x_0:
[----:B------:R-:W-:-:S00]  /*01f0*/  BRA `(.L_x_0) ;  /* 0xfffffffc00fc7947 */ /* 0x000fc0000383ffff */
[----:B------:R-:W-:-:S00]  /*0200*/  NOP ;  /* 0x0000000000007918 */ /* 0x000fc00000000000 */
[----:B------:R-:W-:-:S00]  /*0210*/  NOP ;  /* 0x0000000000007918 */ /* 0x000fc00000000000 */
[----:B------:R-:W-:-:S00]  /*0220*/  NOP ;  /* 0x0000000000007918 */ /* 0x000fc00000000000 */
[----:B------:R-:W-:-:S00]  /*0230*/  NOP ;  /* 0x0000000000007918 */ /* 0x000fc00000000000 */
[----:B------:R-:W-:-:S00]  /*0240*/  NOP ;  /* 0x0000000000007918 */ /* 0x000fc00000000000 */
[----:B------:R-:W-:-:S00]  /*0250*/  NOP ;  /* 0x0000000000007918 */ /* 0x000fc00000000000 */
[----:B------:R-:W-:-:S00]  /*0260*/  NOP ;  /* 0x0000000000007918 */ /* 0x000fc00000000000 */
[----:B------:R-:W-:-:S00]  /*0270*/  NOP ;  /* 0x0000000000007918 */ /* 0x000fc00000000000 */
.L_x_1:


//--------------------- .nv.constant0.triton_poi_fused_cat_0 --------------------------
	.section	.nv.constant0.triton_poi_fused_cat_0,"a",@progbits
	.sectionflags	@""
	.align	4
.nv.constant0.triton_poi_fused_cat_0:
	.zero		556
